//
// Generated by NVIDIA NVVM Compiler
//
// Compiler Build ID: CL-36424714
// Cuda compilation tools, release 13.0, V13.0.88
// Based on NVVM 20.0.0
//

.version 9.0
.target sm_100
.address_size 64

	// .globl	_ZN3cub18CUB_300001_SM_10006detail11EmptyKernelIvEEvv
.global .align 1 .b8 _ZN41_INTERNAL_6523b3b4_4_k_cu_b4c9df43_1340304cuda3std3__45__cpo5beginE[1];
.global .align 1 .b8 _ZN41_INTERNAL_6523b3b4_4_k_cu_b4c9df43_1340304cuda3std3__45__cpo3endE[1];
.global .align 1 .b8 _ZN41_INTERNAL_6523b3b4_4_k_cu_b4c9df43_1340304cuda3std3__45__cpo6cbeginE[1];
.global .align 1 .b8 _ZN41_INTERNAL_6523b3b4_4_k_cu_b4c9df43_1340304cuda3std3__45__cpo4cendE[1];
.global .align 1 .b8 _ZN41_INTERNAL_6523b3b4_4_k_cu_b4c9df43_1340304cuda3std3__45__cpo6rbeginE[1];
.global .align 1 .b8 _ZN41_INTERNAL_6523b3b4_4_k_cu_b4c9df43_1340304cuda3std3__45__cpo4rendE[1];
.global .align 1 .b8 _ZN41_INTERNAL_6523b3b4_4_k_cu_b4c9df43_1340304cuda3std3__45__cpo7crbeginE[1];
.global .align 1 .b8 _ZN41_INTERNAL_6523b3b4_4_k_cu_b4c9df43_1340304cuda3std3__45__cpo5crendE[1];
.global .align 1 .b8 _ZN41_INTERNAL_6523b3b4_4_k_cu_b4c9df43_1340304cuda3std3__443_GLOBAL__N__6523b3b4_4_k_cu_b4c9df43_1340306ignoreE[1];
.global .align 1 .b8 _ZN41_INTERNAL_6523b3b4_4_k_cu_b4c9df43_1340304cuda3std3__419piecewise_constructE[1];
.global .align 1 .b8 _ZN41_INTERNAL_6523b3b4_4_k_cu_b4c9df43_1340304cuda3std3__48in_placeE[1];
.global .align 1 .b8 _ZN41_INTERNAL_6523b3b4_4_k_cu_b4c9df43_1340304cuda3std3__420unreachable_sentinelE[1];
.global .align 1 .b8 _ZN41_INTERNAL_6523b3b4_4_k_cu_b4c9df43_1340304cuda3std3__47nulloptE[1];
.global .align 1 .b8 _ZN41_INTERNAL_6523b3b4_4_k_cu_b4c9df43_1340304cuda3std3__48unexpectE[1];
.global .align 1 .b8 _ZN41_INTERNAL_6523b3b4_4_k_cu_b4c9df43_1340304cuda3std6ranges3__45__cpo4swapE[1];
.global .align 1 .b8 _ZN41_INTERNAL_6523b3b4_4_k_cu_b4c9df43_1340304cuda3std6ranges3__45__cpo9iter_moveE[1];
.global .align 1 .b8 _ZN41_INTERNAL_6523b3b4_4_k_cu_b4c9df43_1340304cuda3std6ranges3__45__cpo5beginE[1];
.global .align 1 .b8 _ZN41_INTERNAL_6523b3b4_4_k_cu_b4c9df43_1340304cuda3std6ranges3__45__cpo3endE[1];
.global .align 1 .b8 _ZN41_INTERNAL_6523b3b4_4_k_cu_b4c9df43_1340304cuda3std6ranges3__45__cpo6cbeginE[1];
.global .align 1 .b8 _ZN41_INTERNAL_6523b3b4_4_k_cu_b4c9df43_1340304cuda3std6ranges3__45__cpo4cendE[1];
.global .align 1 .b8 _ZN41_INTERNAL_6523b3b4_4_k_cu_b4c9df43_1340304cuda3std6ranges3__45__cpo7advanceE[1];
.global .align 1 .b8 _ZN41_INTERNAL_6523b3b4_4_k_cu_b4c9df43_1340304cuda3std6ranges3__45__cpo9iter_swapE[1];
.global .align 1 .b8 _ZN41_INTERNAL_6523b3b4_4_k_cu_b4c9df43_1340304cuda3std6ranges3__45__cpo4nextE[1];
.global .align 1 .b8 _ZN41_INTERNAL_6523b3b4_4_k_cu_b4c9df43_1340304cuda3std6ranges3__45__cpo4prevE[1];
.global .align 1 .b8 _ZN41_INTERNAL_6523b3b4_4_k_cu_b4c9df43_1340304cuda3std6ranges3__45__cpo4dataE[1];
.global .align 1 .b8 _ZN41_INTERNAL_6523b3b4_4_k_cu_b4c9df43_1340304cuda3std6ranges3__45__cpo5cdataE[1];
.global .align 1 .b8 _ZN41_INTERNAL_6523b3b4_4_k_cu_b4c9df43_1340304cuda3std6ranges3__45__cpo4sizeE[1];
.global .align 1 .b8 _ZN41_INTERNAL_6523b3b4_4_k_cu_b4c9df43_1340304cuda3std6ranges3__45__cpo5ssizeE[1];
.global .align 1 .b8 _ZN41_INTERNAL_6523b3b4_4_k_cu_b4c9df43_1340304cuda3std6ranges3__45__cpo8distanceE[1];
.global .align 1 .b8 _ZN41_INTERNAL_6523b3b4_4_k_cu_b4c9df43_1340306thrust24THRUST_300001_SM_1000_NS8cuda_cub3parE[1];
.global .align 1 .b8 _ZN41_INTERNAL_6523b3b4_4_k_cu_b4c9df43_1340306thrust24THRUST_300001_SM_1000_NS8cuda_cub10par_nosyncE[1];
.global .align 1 .b8 _ZN41_INTERNAL_6523b3b4_4_k_cu_b4c9df43_1340306thrust24THRUST_300001_SM_1000_NS6system6detail10sequential3seqE[1];
.global .align 1 .b8 _ZN41_INTERNAL_6523b3b4_4_k_cu_b4c9df43_1340306thrust24THRUST_300001_SM_1000_NS12placeholders2_1E[1];
.global .align 1 .b8 _ZN41_INTERNAL_6523b3b4_4_k_cu_b4c9df43_1340306thrust24THRUST_300001_SM_1000_NS12placeholders2_2E[1];
.global .align 1 .b8 _ZN41_INTERNAL_6523b3b4_4_k_cu_b4c9df43_1340306thrust24THRUST_300001_SM_1000_NS12placeholders2_3E[1];
.global .align 1 .b8 _ZN41_INTERNAL_6523b3b4_4_k_cu_b4c9df43_1340306thrust24THRUST_300001_SM_1000_NS12placeholders2_4E[1];
.global .align 1 .b8 _ZN41_INTERNAL_6523b3b4_4_k_cu_b4c9df43_1340306thrust24THRUST_300001_SM_1000_NS12placeholders2_5E[1];
.global .align 1 .b8 _ZN41_INTERNAL_6523b3b4_4_k_cu_b4c9df43_1340306thrust24THRUST_300001_SM_1000_NS12placeholders2_6E[1];
.global .align 1 .b8 _ZN41_INTERNAL_6523b3b4_4_k_cu_b4c9df43_1340306thrust24THRUST_300001_SM_1000_NS12placeholders2_7E[1];
.global .align 1 .b8 _ZN41_INTERNAL_6523b3b4_4_k_cu_b4c9df43_1340306thrust24THRUST_300001_SM_1000_NS12placeholders2_8E[1];
.global .align 1 .b8 _ZN41_INTERNAL_6523b3b4_4_k_cu_b4c9df43_1340306thrust24THRUST_300001_SM_1000_NS12placeholders2_9E[1];
.global .align 1 .b8 _ZN41_INTERNAL_6523b3b4_4_k_cu_b4c9df43_1340306thrust24THRUST_300001_SM_1000_NS12placeholders3_10E[1];
.global .align 1 .b8 _ZN41_INTERNAL_6523b3b4_4_k_cu_b4c9df43_1340306thrust24THRUST_300001_SM_1000_NS3seqE[1];

.visible .entry _ZN3cub18CUB_300001_SM_10006detail11EmptyKernelIvEEvv()
{


	ret;

}


// ===== COMPILED SASS (sm_100) =====

	.target	sm_100

	.elftype	@"ET_EXEC"


//--------------------- .note.nv.tkinfo           --------------------------
	.section	.note.nv.tkinfo,"",@"SHT_NOTE"
	.sectionflags	@"SHF_NOTE_NV_TKINFO"
	.tkinfo
        /*0018*/ 	.word	0x00000002
        /*0030*/ 	.string	""
        /*0030*/ 	.string	"ptxas"
        /*0030*/ 	.string	"Cuda compilation tools, release 13.0, V13.0.88"
        /*0030*/ 	.string	"Build cuda_13.0.r13.0/compiler.36424714_0"
        /*0030*/ 	.string	"-arch sm_100 -m 64 "



//--------------------- .note.nv.cuinfo           --------------------------
	.section	.note.nv.cuinfo,"",@"SHT_NOTE"
	.sectionflags	@"SHF_NOTE_NV_CUINFO"
        /*0018*/ 	.short	0x0002
        /*001a*/ 	.short	0x0064
        /*001c*/ 	.short	0x0082
	.zero		2


//--------------------- .nv.info                  --------------------------
	.section	.nv.info,"",@"SHT_CUDA_INFO"
	.align	4


	//----- nvinfo : EIATTR_REGCOUNT
	.align		4
        /*0000*/ 	.byte	0x04, 0x2f
        /*0002*/ 	.short	(.L_44 - .L_43)
	.align		4
.L_43:
        /*0004*/ 	.word	index@(_ZN3cub18CUB_300001_SM_10006detail11EmptyKernelIvEEvv)
        /*0008*/ 	.word	0x00000004


	//----- nvinfo : EIATTR_FRAME_SIZE
	.align		4
.L_44:
        /*000c*/ 	.byte	0x04, 0x11
        /*000e*/ 	.short	(.L_46 - .L_45)
	.align		4
.L_45:
        /*0010*/ 	.word	index@(_ZN3cub18CUB_300001_SM_10006detail11EmptyKernelIvEEvv)
        /*0014*/ 	.word	0x00000000


	//----- nvinfo : EIATTR_MIN_STACK_SIZE
	.align		4
.L_46:
        /*0018*/ 	.byte	0x04, 0x12
        /*001a*/ 	.short	(.L_48 - .L_47)
	.align		4
.L_47:
        /*001c*/ 	.word	index@(_ZN3cub18CUB_300001_SM_10006detail11EmptyKernelIvEEvv)
        /*0020*/ 	.word	0x00000000
.L_48:


//--------------------- .nv.compat                --------------------------
	.section	.nv.compat,"",@"SHT_CUDA_COMPAT_INFO"
	.align	4
        /*0000*/ 	.byte	0x02, 0x09, 0x00, 0x00, 0x02, 0x02, 0x01, 0x00, 0x02, 0x05, 0x05, 0x00, 0x03, 0x07, 0x01, 0x01
        /*0010*/ 	.byte	0x02, 0x03, 0x00, 0x00, 0x02, 0x06, 0x01, 0x00, 0x04, 0x0b, 0x08, 0x00, 0x09, 0x00, 0x00, 0x00
        /*0020*/ 	.byte	0x00, 0x00, 0x00, 0x00


//--------------------- .nv.info._ZN3cub18CUB_300001_SM_10006detail11EmptyKernelIvEEvv --------------------------
	.section	.nv.info._ZN3cub18CUB_300001_SM_10006detail11EmptyKernelIvEEvv,"",@"SHT_CUDA_INFO"
	.sectionflags	@""
	.align	4


	//----- nvinfo : EIATTR_CUDA_API_VERSION
	.align		4
        /*0000*/ 	.byte	0x04, 0x37
        /*0002*/ 	.short	(.L_50 - .L_49)
.L_49:
        /*0004*/ 	.word	0x00000082


	//----- nvinfo : EIATTR_SPARSE_MMA_MASK
	.align		4
.L_50:
        /*0008*/ 	.byte	0x03, 0x50
        /*000a*/ 	.short	0x0000


	//----- nvinfo : EIATTR_MAXREG_COUNT
	.align		4
        /*000c*/ 	.byte	0x03, 0x1b
        /*000e*/ 	.short	0x00ff


	//----- nvinfo : EIATTR_MERCURY_ISA_VERSION
	.align		4
        /*0010*/ 	.byte	0x03, 0x5f
        /*0012*/ 	.short	0x0101


	//----- nvinfo : EIATTR_VRC_CTA_INIT_COUNT
	.align		4
        /*0014*/ 	.byte	0x02, 0x4a
	.zero		1
	.zero		1


	//----- nvinfo : EIATTR_EXIT_INSTR_OFFSETS
	.align		4
        /*0018*/ 	.byte	0x04, 0x1c
        /*001a*/ 	.short	(.L_52 - .L_51)


	//   ....[0]....
.L_51:
        /*001c*/ 	.word	0x00000010


	//----- nvinfo : EIATTR_SW_WAR
	.align		4
.L_52:
        /*0020*/ 	.byte	0x04, 0x36
        /*0022*/ 	.short	(.L_54 - .L_53)
.L_53:
        /*0024*/ 	.word	0x00000008
.L_54:


//--------------------- .nv.callgraph             --------------------------
	.section	.nv.callgraph,"",@"SHT_CUDA_CALLGRAPH"
	.align	4
	.sectionentsize	8
	.align		4
        /*0000*/ 	.word	0x00000000
	.align		4
        /*0004*/ 	.word	0xffffffff
	.align		4
        /*0008*/ 	.word	0x00000000
	.align		4
        /*000c*/ 	.word	0xfffffffe
	.align		4
        /*0010*/ 	.word	0x00000000
	.align		4
        /*0014*/ 	.word	0xfffffffd
	.align		4
        /*0018*/ 	.word	0x00000000
	.align		4
        /*001c*/ 	.word	0xfffffffc


//--------------------- .nv.constant4             --------------------------
	.section	.nv.constant4,"a",@progbits
	.align	8
	.align		8
.nv.constant4:
        /*0000*/ 	.dword	_ZN41_INTERNAL_6523b3b4_4_k_cu_b4c9df43_1343984cuda3std3__45__cpo5beginE
	.align		8
        /*0008*/ 	.dword	_ZN41_INTERNAL_6523b3b4_4_k_cu_b4c9df43_1343984cuda3std3__45__cpo3endE
	.align		8
        /*0010*/ 	.dword	_ZN41_INTERNAL_6523b3b4_4_k_cu_b4c9df43_1343984cuda3std3__45__cpo6cbeginE
	.align		8
        /*0018*/ 	.dword	_ZN41_INTERNAL_6523b3b4_4_k_cu_b4c9df43_1343984cuda3std3__45__cpo4cendE
	.align		8
        /*0020*/ 	.dword	_ZN41_INTERNAL_6523b3b4_4_k_cu_b4c9df43_1343984cuda3std3__45__cpo6rbeginE
	.align		8
        /*0028*/ 	.dword	_ZN41_INTERNAL_6523b3b4_4_k_cu_b4c9df43_1343984cuda3std3__45__cpo4rendE
	.align		8
        /*0030*/ 	.dword	_ZN41_INTERNAL_6523b3b4_4_k_cu_b4c9df43_1343984cuda3std3__45__cpo7crbeginE
	.align		8
        /*0038*/ 	.dword	_ZN41_INTERNAL_6523b3b4_4_k_cu_b4c9df43_1343984cuda3std3__45__cpo5crendE
	.align		8
        /*0040*/ 	.dword	_ZN41_INTERNAL_6523b3b4_4_k_cu_b4c9df43_1343984cuda3std3__443_GLOBAL__N__6523b3b4_4_k_cu_b4c9df43_1343986ignoreE
	.align		8
        /*0048*/ 	.dword	_ZN41_INTERNAL_6523b3b4_4_k_cu_b4c9df43_1343984cuda3std3__419piecewise_constructE
	.align		8
        /*0050*/ 	.dword	_ZN41_INTERNAL_6523b3b4_4_k_cu_b4c9df43_1343984cuda3std3__48in_placeE
	.align		8
        /*0058*/ 	.dword	_ZN41_INTERNAL_6523b3b4_4_k_cu_b4c9df43_1343984cuda3std3__420unreachable_sentinelE
	.align		8
        /*0060*/ 	.dword	_ZN41_INTERNAL_6523b3b4_4_k_cu_b4c9df43_1343984cuda3std3__47nulloptE
	.align		8
        /*0068*/ 	.dword	_ZN41_INTERNAL_6523b3b4_4_k_cu_b4c9df43_1343984cuda3std3__48unexpectE
	.align		8
        /*0070*/ 	.dword	_ZN41_INTERNAL_6523b3b4_4_k_cu_b4c9df43_1343984cuda3std6ranges3__45__cpo4swapE
	.align		8
        /*0078*/ 	.dword	_ZN41_INTERNAL_6523b3b4_4_k_cu_b4c9df43_1343984cuda3std6ranges3__45__cpo9iter_moveE
	.align		8
        /*0080*/ 	.dword	_ZN41_INTERNAL_6523b3b4_4_k_cu_b4c9df43_1343984cuda3std6ranges3__45__cpo5beginE
	.align		8
        /*0088*/ 	.dword	_ZN41_INTERNAL_6523b3b4_4_k_cu_b4c9df43_1343984cuda3std6ranges3__45__cpo3endE
	.align		8
        /*0090*/ 	.dword	_ZN41_INTERNAL_6523b3b4_4_k_cu_b4c9df43_1343984cuda3std6ranges3__45__cpo6cbeginE
	.align		8
        /*0098*/ 	.dword	_ZN41_INTERNAL_6523b3b4_4_k_cu_b4c9df43_1343984cuda3std6ranges3__45__cpo4cendE
	.align		8
        /*00a0*/ 	.dword	_ZN41_INTERNAL_6523b3b4_4_k_cu_b4c9df43_1343984cuda3std6ranges3__45__cpo7advanceE
	.align		8
        /*00a8*/ 	.dword	_ZN41_INTERNAL_6523b3b4_4_k_cu_b4c9df43_1343984cuda3std6ranges3__45__cpo9iter_swapE
	.align		8
        /*00b0*/ 	.dword	_ZN41_INTERNAL_6523b3b4_4_k_cu_b4c9df43_1343984cuda3std6ranges3__45__cpo4nextE
	.align		8
        /*00b8*/ 	.dword	_ZN41_INTERNAL_6523b3b4_4_k_cu_b4c9df43_1343984cuda3std6ranges3__45__cpo4prevE
	.align		8
        /*00c0*/ 	.dword	_ZN41_INTERNAL_6523b3b4_4_k_cu_b4c9df43_1343984cuda3std6ranges3__45__cpo4dataE
	.align		8
        /*00c8*/ 	.dword	_ZN41_INTERNAL_6523b3b4_4_k_cu_b4c9df43_1343984cuda3std6ranges3__45__cpo5cdataE
	.align		8
        /*00d0*/ 	.dword	_ZN41_INTERNAL_6523b3b4_4_k_cu_b4c9df43_1343984cuda3std6ranges3__45__cpo4sizeE
	.align		8
        /*00d8*/ 	.dword	_ZN41_INTERNAL_6523b3b4_4_k_cu_b4c9df43_1343984cuda3std6ranges3__45__cpo5ssizeE
	.align		8
        /*00e0*/ 	.dword	_ZN41_INTERNAL_6523b3b4_4_k_cu_b4c9df43_1343984cuda3std6ranges3__45__cpo8distanceE
	.align		8
        /*00e8*/ 	.dword	_ZN41_INTERNAL_6523b3b4_4_k_cu_b4c9df43_1343986thrust24THRUST_300001_SM_1000_NS8cuda_cub3parE
	.align		8
        /*00f0*/ 	.dword	_ZN41_INTERNAL_6523b3b4_4_k_cu_b4c9df43_1343986thrust24THRUST_300001_SM_1000_NS8cuda_cub10par_nosyncE
	.align		8
        /*00f8*/ 	.dword	_ZN41_INTERNAL_6523b3b4_4_k_cu_b4c9df43_1343986thrust24THRUST_300001_SM_1000_NS6system6detail10sequential3seqE
	.align		8
        /*0100*/ 	.dword	_ZN41_INTERNAL_6523b3b4_4_k_cu_b4c9df43_1343986thrust24THRUST_300001_SM_1000_NS12placeholders2_1E
	.align		8
        /*0108*/ 	.dword	_ZN41_INTERNAL_6523b3b4_4_k_cu_b4c9df43_1343986thrust24THRUST_300001_SM_1000_NS12placeholders2_2E
	.align		8
        /*0110*/ 	.dword	_ZN41_INTERNAL_6523b3b4_4_k_cu_b4c9df43_1343986thrust24THRUST_300001_SM_1000_NS12placeholders2_3E
	.align		8
        /*0118*/ 	.dword	_ZN41_INTERNAL_6523b3b4_4_k_cu_b4c9df43_1343986thrust24THRUST_300001_SM_1000_NS12placeholders2_4E
	.align		8
        /*0120*/ 	.dword	_ZN41_INTERNAL_6523b3b4_4_k_cu_b4c9df43_1343986thrust24THRUST_300001_SM_1000_NS12placeholders2_5E
	.align		8
        /*0128*/ 	.dword	_ZN41_INTERNAL_6523b3b4_4_k_cu_b4c9df43_1343986thrust24THRUST_300001_SM_1000_NS12placeholders2_6E
	.align		8
        /*0130*/ 	.dword	_ZN41_INTERNAL_6523b3b4_4_k_cu_b4c9df43_1343986thrust24THRUST_300001_SM_1000_NS12placeholders2_7E
	.align		8
        /*0138*/ 	.dword	_ZN41_INTERNAL_6523b3b4_4_k_cu_b4c9df43_1343986thrust24THRUST_300001_SM_1000_NS12placeholders2_8E
	.align		8
        /*0140*/ 	.dword	_ZN41_INTERNAL_6523b3b4_4_k_cu_b4c9df43_1343986thrust24THRUST_300001_SM_1000_NS12placeholders2_9E
	.align		8
        /*0148*/ 	.dword	_ZN41_INTERNAL_6523b3b4_4_k_cu_b4c9df43_1343986thrust24THRUST_300001_SM_1000_NS12placeholders3_10E
	.align		8
        /*0150*/ 	.dword	_ZN41_INTERNAL_6523b3b4_4_k_cu_b4c9df43_1343986thrust24THRUST_300001_SM_1000_NS3seqE


//--------------------- .text._ZN3cub18CUB_300001_SM_10006detail11EmptyKernelIvEEvv --------------------------
	.section	.text._ZN3cub18CUB_300001_SM_10006detail11EmptyKernelIvEEvv,"ax",@progbits
	.align	128
        .global         _ZN3cub18CUB_300001_SM_10006detail11EmptyKernelIvEEvv
        .type           _ZN3cub18CUB_300001_SM_10006detail11EmptyKernelIvEEvv,@function
        .size           _ZN3cub18CUB_300001_SM_10006detail11EmptyKernelIvEEvv,(.L_x_1 - _ZN3cub18CUB_300001_SM_10006detail11EmptyKernelIvEEvv)
        .other          _ZN3cub18CUB_300001_SM_10006detail11EmptyKernelIvEEvv,@"STO_CUDA_ENTRY STV_DEFAULT"
_ZN3cub18CUB_300001_SM_10006detail11EmptyKernelIvEEvv:
.text._ZN3cub18CUB_300001_SM_10006detail11EmptyKernelIvEEvv:
[----:B------:R-:W-:Y:S01]  /*0000*/  LDC R1, c[0x0][0x37c] ;  /* 0x0000df00ff017b82 */ /* 0x000fe20000000800 */
[----:B------:R-:W-:Y:S05]  /*0010*/  EXIT ;  /* 0x000000000000794d */ /* 0x000fea0003800000 */
.L_x_0:
[----:B------:R-:W-:-:S00]  /*0020*/  BRA `(.L_x_0) ;  /* 0xfffffffc00fc7947 */ /* 0x000fc0000383ffff */
[----:B------:R-:W-:-:S00]  /*0030*/  NOP ;  /* 0x0000000000007918 */ /* 0x000fc00000000000 */
        /* <DEDUP_REMOVED lines=12> */
.L_x_1:


//--------------------- .nv.shared.reserved.0     --------------------------
	.section	.nv.shared.reserved.0,"aw",@nobits
	.weak		__nv_reservedSMEM_offset_0_alias
	.size		__nv_reservedSMEM_offset_0_alias, 0, 64
	.other		__nv_reservedSMEM_offset_0_alias,@"STO_CUDA_RESERVED_SHARED STV_DEFAULT"
__nv_reservedSMEM_offset_0_alias:
	.zero		0
	.zero		64


//--------------------- .nv.global                --------------------------
	.section	.nv.global,"aw",@nobits
.nv.global:
	.type		_ZN41_INTERNAL_6523b3b4_4_k_cu_b4c9df43_1343986thrust24THRUST_300001_SM_1000_NS3seqE,@object
	.size		_ZN41_INTERNAL_6523b3b4_4_k_cu_b4c9df43_1343986thrust24THRUST_300001_SM_1000_NS3seqE,(_ZN41_INTERNAL_6523b3b4_4_k_cu_b4c9df43_1343984cuda3std3__48in_placeE - _ZN41_INTERNAL_6523b3b4_4_k_cu_b4c9df43_1343986thrust24THRUST_300001_SM_1000_NS3seqE)
_ZN41_INTERNAL_6523b3b4_4_k_cu_b4c9df43_1343986thrust24THRUST_300001_SM_1000_NS3seqE:
	.zero		1
	.type		_ZN41_INTERNAL_6523b3b4_4_k_cu_b4c9df43_1343984cuda3std3__48in_placeE,@object
	.size		_ZN41_INTERNAL_6523b3b4_4_k_cu_b4c9df43_1343984cuda3std3__48in_placeE,(_ZN41_INTERNAL_6523b3b4_4_k_cu_b4c9df43_1343984cuda3std6ranges3__45__cpo4sizeE - _ZN41_INTERNAL_6523b3b4_4_k_cu_b4c9df43_1343984cuda3std3__48in_placeE)
_ZN41_INTERNAL_6523b3b4_4_k_cu_b4c9df43_1343984cuda3std3__48in_placeE:
	.zero		1
	.type		_ZN41_INTERNAL_6523b3b4_4_k_cu_b4c9df43_1343984cuda3std6ranges3__45__cpo4sizeE,@object
	.size		_ZN41_INTERNAL_6523b3b4_4_k_cu_b4c9df43_1343984cuda3std6ranges3__45__cpo4sizeE,(_ZN41_INTERNAL_6523b3b4_4_k_cu_b4c9df43_1343986thrust24THRUST_300001_SM_1000_NS12placeholders2_3E - _ZN41_INTERNAL_6523b3b4_4_k_cu_b4c9df43_1343984cuda3std6ranges3__45__cpo4sizeE)
_ZN41_INTERNAL_6523b3b4_4_k_cu_b4c9df43_1343984cuda3std6ranges3__45__cpo4sizeE:
	.zero		1
	.type		_ZN41_INTERNAL_6523b3b4_4_k_cu_b4c9df43_1343986thrust24THRUST_300001_SM_1000_NS12placeholders2_3E,@object
	.size		_ZN41_INTERNAL_6523b3b4_4_k_cu_b4c9df43_1343986thrust24THRUST_300001_SM_1000_NS12placeholders2_3E,(_ZN41_INTERNAL_6523b3b4_4_k_cu_b4c9df43_1343984cuda3std3__45__cpo6cbeginE - _ZN41_INTERNAL_6523b3b4_4_k_cu_b4c9df43_1343986thrust24THRUST_300001_SM_1000_NS12placeholders2_3E)
_ZN41_INTERNAL_6523b3b4_4_k_cu_b4c9df43_1343986thrust24THRUST_300001_SM_1000_NS12placeholders2_3E:
	.zero		1
	.type		_ZN41_INTERNAL_6523b3b4_4_k_cu_b4c9df43_1343984cuda3std3__45__cpo6cbeginE,@object
	.size		_ZN41_INTERNAL_6523b3b4_4_k_cu_b4c9df43_1343984cuda3std3__45__cpo6cbeginE,(_ZN41_INTERNAL_6523b3b4_4_k_cu_b4c9df43_1343984cuda3std6ranges3__45__cpo6cbeginE - _ZN41_INTERNAL_6523b3b4_4_k_cu_b4c9df43_1343984cuda3std3__45__cpo6cbeginE)
_ZN41_INTERNAL_6523b3b4_4_k_cu_b4c9df43_1343984cuda3std3__45__cpo6cbeginE:
	.zero		1
	.type		_ZN41_INTERNAL_6523b3b4_4_k_cu_b4c9df43_1343984cuda3std6ranges3__45__cpo6cbeginE,@object
	.size		_ZN41_INTERNAL_6523b3b4_4_k_cu_b4c9df43_1343984cuda3std6ranges3__45__cpo6cbeginE,(_ZN41_INTERNAL_6523b3b4_4_k_cu_b4c9df43_1343986thrust24THRUST_300001_SM_1000_NS12placeholders2_7E - _ZN41_INTERNAL_6523b3b4_4_k_cu_b4c9df43_1343984cuda3std6ranges3__45__cpo6cbeginE)
_ZN41_INTERNAL_6523b3b4_4_k_cu_b4c9df43_1343984cuda3std6ranges3__45__cpo6cbeginE:
	.zero		1
	.type		_ZN41_INTERNAL_6523b3b4_4_k_cu_b4c9df43_1343986thrust24THRUST_300001_SM_1000_NS12placeholders2_7E,@object
	.size		_ZN41_INTERNAL_6523b3b4_4_k_cu_b4c9df43_1343986thrust24THRUST_300001_SM_1000_NS12placeholders2_7E,(_ZN41_INTERNAL_6523b3b4_4_k_cu_b4c9df43_1343984cuda3std3__45__cpo7crbeginE - _ZN41_INTERNAL_6523b3b4_4_k_cu_b4c9df43_1343986thrust24THRUST_300001_SM_1000_NS12placeholders2_7E)
_ZN41_INTERNAL_6523b3b4_4_k_cu_b4c9df43_1343986thrust24THRUST_300001_SM_1000_NS12placeholders2_7E:
	.zero		1
	.type		_ZN41_INTERNAL_6523b3b4_4_k_cu_b4c9df43_1343984cuda3std3__45__cpo7crbeginE,@object
	.size		_ZN41_INTERNAL_6523b3b4_4_k_cu_b4c9df43_1343984cuda3std3__45__cpo7crbeginE,(_ZN41_INTERNAL_6523b3b4_4_k_cu_b4c9df43_1343984cuda3std6ranges3__45__cpo4nextE - _ZN41_INTERNAL_6523b3b4_4_k_cu_b4c9df43_1343984cuda3std3__45__cpo7crbeginE)
_ZN41_INTERNAL_6523b3b4_4_k_cu_b4c9df43_1343984cuda3std3__45__cpo7crbeginE:
	.zero		1
	.type		_ZN41_INTERNAL_6523b3b4_4_k_cu_b4c9df43_1343984cuda3std6ranges3__45__cpo4nextE,@object
	.size		_ZN41_INTERNAL_6523b3b4_4_k_cu_b4c9df43_1343984cuda3std6ranges3__45__cpo4nextE,(_ZN41_INTERNAL_6523b3b4_4_k_cu_b4c9df43_1343984cuda3std6ranges3__45__cpo4swapE - _ZN41_INTERNAL_6523b3b4_4_k_cu_b4c9df43_1343984cuda3std6ranges3__45__cpo4nextE)
_ZN41_INTERNAL_6523b3b4_4_k_cu_b4c9df43_1343984cuda3std6ranges3__45__cpo4nextE:
	.zero		1
	.type		_ZN41_INTERNAL_6523b3b4_4_k_cu_b4c9df43_1343984cuda3std6ranges3__45__cpo4swapE,@object
	.size		_ZN41_INTERNAL_6523b3b4_4_k_cu_b4c9df43_1343984cuda3std6ranges3__45__cpo4swapE,(_ZN41_INTERNAL_6523b3b4_4_k_cu_b4c9df43_1343986thrust24THRUST_300001_SM_1000_NS8cuda_cub10par_nosyncE - _ZN41_INTERNAL_6523b3b4_4_k_cu_b4c9df43_1343984cuda3std6ranges3__45__cpo4swapE)
_ZN41_INTERNAL_6523b3b4_4_k_cu_b4c9df43_1343984cuda3std6ranges3__45__cpo4swapE:
	.zero		1
	.type		_ZN41_INTERNAL_6523b3b4_4_k_cu_b4c9df43_1343986thrust24THRUST_300001_SM_1000_NS8cuda_cub10par_nosyncE,@object
	.size		_ZN41_INTERNAL_6523b3b4_4_k_cu_b4c9df43_1343986thrust24THRUST_300001_SM_1000_NS8cuda_cub10par_nosyncE,(_ZN41_INTERNAL_6523b3b4_4_k_cu_b4c9df43_1343986thrust24THRUST_300001_SM_1000_NS12placeholders2_9E - _ZN41_INTERNAL_6523b3b4_4_k_cu_b4c9df43_1343986thrust24THRUST_300001_SM_1000_NS8cuda_cub10par_nosyncE)
_ZN41_INTERNAL_6523b3b4_4_k_cu_b4c9df43_1343986thrust24THRUST_300001_SM_1000_NS8cuda_cub10par_nosyncE:
	.zero		1
	.type		_ZN41_INTERNAL_6523b3b4_4_k_cu_b4c9df43_1343986thrust24THRUST_300001_SM_1000_NS12placeholders2_9E,@object
	.size		_ZN41_INTERNAL_6523b3b4_4_k_cu_b4c9df43_1343986thrust24THRUST_300001_SM_1000_NS12placeholders2_9E,(_ZN41_INTERNAL_6523b3b4_4_k_cu_b4c9df43_1343984cuda3std3__443_GLOBAL__N__6523b3b4_4_k_cu_b4c9df43_1343986ignoreE - _ZN41_INTERNAL_6523b3b4_4_k_cu_b4c9df43_1343986thrust24THRUST_300001_SM_1000_NS12placeholders2_9E)
_ZN41_INTERNAL_6523b3b4_4_k_cu_b4c9df43_1343986thrust24THRUST_300001_SM_1000_NS12placeholders2_9E:
	.zero		1
	.type		_ZN41_INTERNAL_6523b3b4_4_k_cu_b4c9df43_1343984cuda3std3__443_GLOBAL__N__6523b3b4_4_k_cu_b4c9df43_1343986ignoreE,@object
	.size		_ZN41_INTERNAL_6523b3b4_4_k_cu_b4c9df43_1343984cuda3std3__443_GLOBAL__N__6523b3b4_4_k_cu_b4c9df43_1343986ignoreE,(_ZN41_INTERNAL_6523b3b4_4_k_cu_b4c9df43_1343984cuda3std6ranges3__45__cpo4dataE - _ZN41_INTERNAL_6523b3b4_4_k_cu_b4c9df43_1343984cuda3std3__443_GLOBAL__N__6523b3b4_4_k_cu_b4c9df43_1343986ignoreE)
_ZN41_INTERNAL_6523b3b4_4_k_cu_b4c9df43_1343984cuda3std3__443_GLOBAL__N__6523b3b4_4_k_cu_b4c9df43_1343986ignoreE:
	.zero		1
	.type		_ZN41_INTERNAL_6523b3b4_4_k_cu_b4c9df43_1343984cuda3std6ranges3__45__cpo4dataE,@object
	.size		_ZN41_INTERNAL_6523b3b4_4_k_cu_b4c9df43_1343984cuda3std6ranges3__45__cpo4dataE,(_ZN41_INTERNAL_6523b3b4_4_k_cu_b4c9df43_1343986thrust24THRUST_300001_SM_1000_NS12placeholders2_1E - _ZN41_INTERNAL_6523b3b4_4_k_cu_b4c9df43_1343984cuda3std6ranges3__45__cpo4dataE)
_ZN41_INTERNAL_6523b3b4_4_k_cu_b4c9df43_1343984cuda3std6ranges3__45__cpo4dataE:
	.zero		1
	.type		_ZN41_INTERNAL_6523b3b4_4_k_cu_b4c9df43_1343986thrust24THRUST_300001_SM_1000_NS12placeholders2_1E,@object
	.size		_ZN41_INTERNAL_6523b3b4_4_k_cu_b4c9df43_1343986thrust24THRUST_300001_SM_1000_NS12placeholders2_1E,(_ZN41_INTERNAL_6523b3b4_4_k_cu_b4c9df43_1343984cuda3std3__45__cpo5beginE - _ZN41_INTERNAL_6523b3b4_4_k_cu_b4c9df43_1343986thrust24THRUST_300001_SM_1000_NS12placeholders2_1E)
_ZN41_INTERNAL_6523b3b4_4_k_cu_b4c9df43_1343986thrust24THRUST_300001_SM_1000_NS12placeholders2_1E:
	.zero		1
	.type		_ZN41_INTERNAL_6523b3b4_4_k_cu_b4c9df43_1343984cuda3std3__45__cpo5beginE,@object
	.size		_ZN41_INTERNAL_6523b3b4_4_k_cu_b4c9df43_1343984cuda3std3__45__cpo5beginE,(_ZN41_INTERNAL_6523b3b4_4_k_cu_b4c9df43_1343984cuda3std6ranges3__45__cpo5beginE - _ZN41_INTERNAL_6523b3b4_4_k_cu_b4c9df43_1343984cuda3std3__45__cpo5beginE)
_ZN41_INTERNAL_6523b3b4_4_k_cu_b4c9df43_1343984cuda3std3__45__cpo5beginE:
	.zero		1
	.type		_ZN41_INTERNAL_6523b3b4_4_k_cu_b4c9df43_1343984cuda3std6ranges3__45__cpo5beginE,@object
	.size		_ZN41_INTERNAL_6523b3b4_4_k_cu_b4c9df43_1343984cuda3std6ranges3__45__cpo5beginE,(_ZN41_INTERNAL_6523b3b4_4_k_cu_b4c9df43_1343986thrust24THRUST_300001_SM_1000_NS12placeholders2_5E - _ZN41_INTERNAL_6523b3b4_4_k_cu_b4c9df43_1343984cuda3std6ranges3__45__cpo5beginE)
_ZN41_INTERNAL_6523b3b4_4_k_cu_b4c9df43_1343984cuda3std6ranges3__45__cpo5beginE:
	.zero		1
	.type		_ZN41_INTERNAL_6523b3b4_4_k_cu_b4c9df43_1343986thrust24THRUST_300001_SM_1000_NS12placeholders2_5E,@object
	.size		_ZN41_INTERNAL_6523b3b4_4_k_cu_b4c9df43_1343986thrust24THRUST_300001_SM_1000_NS12placeholders2_5E,(_ZN41_INTERNAL_6523b3b4_4_k_cu_b4c9df43_1343984cuda3std3__45__cpo6rbeginE - _ZN41_INTERNAL_6523b3b4_4_k_cu_b4c9df43_1343986thrust24THRUST_300001_SM_1000_NS12placeholders2_5E)
_ZN41_INTERNAL_6523b3b4_4_k_cu_b4c9df43_1343986thrust24THRUST_300001_SM_1000_NS12placeholders2_5E:
	.zero		1
	.type		_ZN41_INTERNAL_6523b3b4_4_k_cu_b4c9df43_1343984cuda3std3__45__cpo6rbeginE,@object
	.size		_ZN41_INTERNAL_6523b3b4_4_k_cu_b4c9df43_1343984cuda3std3__45__cpo6rbeginE,(_ZN41_INTERNAL_6523b3b4_4_k_cu_b4c9df43_1343984cuda3std6ranges3__45__cpo7advanceE - _ZN41_INTERNAL_6523b3b4_4_k_cu_b4c9df43_1343984cuda3std3__45__cpo6rbeginE)
_ZN41_INTERNAL_6523b3b4_4_k_cu_b4c9df43_1343984cuda3std3__45__cpo6rbeginE:
	.zero		1
	.type		_ZN41_INTERNAL_6523b3b4_4_k_cu_b4c9df43_1343984cuda3std6ranges3__45__cpo7advanceE,@object
	.size		_ZN41_INTERNAL_6523b3b4_4_k_cu_b4c9df43_1343984cuda3std6ranges3__45__cpo7advanceE,(_ZN41_INTERNAL_6523b3b4_4_k_cu_b4c9df43_1343984cuda3std3__47nulloptE - _ZN41_INTERNAL_6523b3b4_4_k_cu_b4c9df43_1343984cuda3std6ranges3__45__cpo7advanceE)
_ZN41_INTERNAL_6523b3b4_4_k_cu_b4c9df43_1343984cuda3std6ranges3__45__cpo7advanceE:
	.zero		1
	.type		_ZN41_INTERNAL_6523b3b4_4_k_cu_b4c9df43_1343984cuda3std3__47nulloptE,@object
	.size		_ZN41_INTERNAL_6523b3b4_4_k_cu_b4c9df43_1343984cuda3std3__47nulloptE,(_ZN41_INTERNAL_6523b3b4_4_k_cu_b4c9df43_1343984cuda3std6ranges3__45__cpo8distanceE - _ZN41_INTERNAL_6523b3b4_4_k_cu_b4c9df43_1343984cuda3std3__47nulloptE)
_ZN41_INTERNAL_6523b3b4_4_k_cu_b4c9df43_1343984cuda3std3__47nulloptE:
	.zero		1
	.type		_ZN41_INTERNAL_6523b3b4_4_k_cu_b4c9df43_1343984cuda3std6ranges3__45__cpo8distanceE,@object
	.size		_ZN41_INTERNAL_6523b3b4_4_k_cu_b4c9df43_1343984cuda3std6ranges3__45__cpo8distanceE,(_ZN41_INTERNAL_6523b3b4_4_k_cu_b4c9df43_1343986thrust24THRUST_300001_SM_1000_NS12placeholders3_10E - _ZN41_INTERNAL_6523b3b4_4_k_cu_b4c9df43_1343984cuda3std6ranges3__45__cpo8distanceE)
_ZN41_INTERNAL_6523b3b4_4_k_cu_b4c9df43_1343984cuda3std6ranges3__45__cpo8distanceE:
	.zero		1
	.type		_ZN41_INTERNAL_6523b3b4_4_k_cu_b4c9df43_1343986thrust24THRUST_300001_SM_1000_NS12placeholders3_10E,@object
	.size		_ZN41_INTERNAL_6523b3b4_4_k_cu_b4c9df43_1343986thrust24THRUST_300001_SM_1000_NS12placeholders3_10E,(_ZN41_INTERNAL_6523b3b4_4_k_cu_b4c9df43_1343984cuda3std3__419piecewise_constructE - _ZN41_INTERNAL_6523b3b4_4_k_cu_b4c9df43_1343986thrust24THRUST_300001_SM_1000_NS12placeholders3_10E)
_ZN41_INTERNAL_6523b3b4_4_k_cu_b4c9df43_1343986thrust24THRUST_300001_SM_1000_NS12placeholders3_10E:
	.zero		1
	.type		_ZN41_INTERNAL_6523b3b4_4_k_cu_b4c9df43_1343984cuda3std3__419piecewise_constructE,@object
	.size		_ZN41_INTERNAL_6523b3b4_4_k_cu_b4c9df43_1343984cuda3std3__419piecewise_constructE,(_ZN41_INTERNAL_6523b3b4_4_k_cu_b4c9df43_1343984cuda3std6ranges3__45__cpo5cdataE - _ZN41_INTERNAL_6523b3b4_4_k_cu_b4c9df43_1343984cuda3std3__419piecewise_constructE)
_ZN41_INTERNAL_6523b3b4_4_k_cu_b4c9df43_1343984cuda3std3__419piecewise_constructE:
	.zero		1
	.type		_ZN41_INTERNAL_6523b3b4_4_k_cu_b4c9df43_1343984cuda3std6ranges3__45__cpo5cdataE,@object
	.size		_ZN41_INTERNAL_6523b3b4_4_k_cu_b4c9df43_1343984cuda3std6ranges3__45__cpo5cdataE,(_ZN41_INTERNAL_6523b3b4_4_k_cu_b4c9df43_1343986thrust24THRUST_300001_SM_1000_NS12placeholders2_2E - _ZN41_INTERNAL_6523b3b4_4_k_cu_b4c9df43_1343984cuda3std6ranges3__45__cpo5cdataE)
_ZN41_INTERNAL_6523b3b4_4_k_cu_b4c9df43_1343984cuda3std6ranges3__45__cpo5cdataE:
	.zero		1
	.type		_ZN41_INTERNAL_6523b3b4_4_k_cu_b4c9df43_1343986thrust24THRUST_300001_SM_1000_NS12placeholders2_2E,@object
	.size		_ZN41_INTERNAL_6523b3b4_4_k_cu_b4c9df43_1343986thrust24THRUST_300001_SM_1000_NS12placeholders2_2E,(_ZN41_INTERNAL_6523b3b4_4_k_cu_b4c9df43_1343984cuda3std3__45__cpo3endE - _ZN41_INTERNAL_6523b3b4_4_k_cu_b4c9df43_1343986thrust24THRUST_300001_SM_1000_NS12placeholders2_2E)
_ZN41_INTERNAL_6523b3b4_4_k_cu_b4c9df43_1343986thrust24THRUST_300001_SM_1000_NS12placeholders2_2E:
	.zero		1
	.type		_ZN41_INTERNAL_6523b3b4_4_k_cu_b4c9df43_1343984cuda3std3__45__cpo3endE,@object
	.size		_ZN41_INTERNAL_6523b3b4_4_k_cu_b4c9df43_1343984cuda3std3__45__cpo3endE,(_ZN41_INTERNAL_6523b3b4_4_k_cu_b4c9df43_1343984cuda3std6ranges3__45__cpo3endE - _ZN41_INTERNAL_6523b3b4_4_k_cu_b4c9df43_1343984cuda3std3__45__cpo3endE)
_ZN41_INTERNAL_6523b3b4_4_k_cu_b4c9df43_1343984cuda3std3__45__cpo3endE:
	.zero		1
	.type		_ZN41_INTERNAL_6523b3b4_4_k_cu_b4c9df43_1343984cuda3std6ranges3__45__cpo3endE,@object
	.size		_ZN41_INTERNAL_6523b3b4_4_k_cu_b4c9df43_1343984cuda3std6ranges3__45__cpo3endE,(_ZN41_INTERNAL_6523b3b4_4_k_cu_b4c9df43_1343986thrust24THRUST_300001_SM_1000_NS12placeholders2_6E - _ZN41_INTERNAL_6523b3b4_4_k_cu_b4c9df43_1343984cuda3std6ranges3__45__cpo3endE)
_ZN41_INTERNAL_6523b3b4_4_k_cu_b4c9df43_1343984cuda3std6ranges3__45__cpo3endE:
	.zero		1
	.type		_ZN41_INTERNAL_6523b3b4_4_k_cu_b4c9df43_1343986thrust24THRUST_300001_SM_1000_NS12placeholders2_6E,@object
	.size		_ZN41_INTERNAL_6523b3b4_4_k_cu_b4c9df43_1343986thrust24THRUST_300001_SM_1000_NS12placeholders2_6E,(_ZN41_INTERNAL_6523b3b4_4_k_cu_b4c9df43_1343984cuda3std3__45__cpo4rendE - _ZN41_INTERNAL_6523b3b4_4_k_cu_b4c9df43_1343986thrust24THRUST_300001_SM_1000_NS12placeholders2_6E)
_ZN41_INTERNAL_6523b3b4_4_k_cu_b4c9df43_1343986thrust24THRUST_300001_SM_1000_NS12placeholders2_6E:
	.zero		1
	.type		_ZN41_INTERNAL_6523b3b4_4_k_cu_b4c9df43_1343984cuda3std3__45__cpo4rendE,@object
	.size		_ZN41_INTERNAL_6523b3b4_4_k_cu_b4c9df43_1343984cuda3std3__45__cpo4rendE,(_ZN41_INTERNAL_6523b3b4_4_k_cu_b4c9df43_1343984cuda3std6ranges3__45__cpo9iter_swapE - _ZN41_INTERNAL_6523b3b4_4_k_cu_b4c9df43_1343984cuda3std3__45__cpo4rendE)
_ZN41_INTERNAL_6523b3b4_4_k_cu_b4c9df43_1343984cuda3std3__45__cpo4rendE:
	.zero		1
	.type		_ZN41_INTERNAL_6523b3b4_4_k_cu_b4c9df43_1343984cuda3std6ranges3__45__cpo9iter_swapE,@object
	.size		_ZN41_INTERNAL_6523b3b4_4_k_cu_b4c9df43_1343984cuda3std6ranges3__45__cpo9iter_swapE,(_ZN41_INTERNAL_6523b3b4_4_k_cu_b4c9df43_1343984cuda3std3__48unexpectE - _ZN41_INTERNAL_6523b3b4_4_k_cu_b4c9df43_1343984cuda3std6ranges3__45__cpo9iter_swapE)
_ZN41_INTERNAL_6523b3b4_4_k_cu_b4c9df43_1343984cuda3std6ranges3__45__cpo9iter_swapE:
	.zero		1
	.type		_ZN41_INTERNAL_6523b3b4_4_k_cu_b4c9df43_1343984cuda3std3__48unexpectE,@object
	.size		_ZN41_INTERNAL_6523b3b4_4_k_cu_b4c9df43_1343984cuda3std3__48unexpectE,(_ZN41_INTERNAL_6523b3b4_4_k_cu_b4c9df43_1343986thrust24THRUST_300001_SM_1000_NS8cuda_cub3parE - _ZN41_INTERNAL_6523b3b4_4_k_cu_b4c9df43_1343984cuda3std3__48unexpectE)
_ZN41_INTERNAL_6523b3b4_4_k_cu_b4c9df43_1343984cuda3std3__48unexpectE:
	.zero		1
	.type		_ZN41_INTERNAL_6523b3b4_4_k_cu_b4c9df43_1343986thrust24THRUST_300001_SM_1000_NS8cuda_cub3parE,@object
	.size		_ZN41_INTERNAL_6523b3b4_4_k_cu_b4c9df43_1343986thrust24THRUST_300001_SM_1000_NS8cuda_cub3parE,(_ZN41_INTERNAL_6523b3b4_4_k_cu_b4c9df43_1343986thrust24THRUST_300001_SM_1000_NS12placeholders2_4E - _ZN41_INTERNAL_6523b3b4_4_k_cu_b4c9df43_1343986thrust24THRUST_300001_SM_1000_NS8cuda_cub3parE)
_ZN41_INTERNAL_6523b3b4_4_k_cu_b4c9df43_1343986thrust24THRUST_300001_SM_1000_NS8cuda_cub3parE:
	.zero		1
	.type		_ZN41_INTERNAL_6523b3b4_4_k_cu_b4c9df43_1343986thrust24THRUST_300001_SM_1000_NS12placeholders2_4E,@object
	.size		_ZN41_INTERNAL_6523b3b4_4_k_cu_b4c9df43_1343986thrust24THRUST_300001_SM_1000_NS12placeholders2_4E,(_ZN41_INTERNAL_6523b3b4_4_k_cu_b4c9df43_1343984cuda3std3__45__cpo4cendE - _ZN41_INTERNAL_6523b3b4_4_k_cu_b4c9df43_1343986thrust24THRUST_300001_SM_1000_NS12placeholders2_4E)
_ZN41_INTERNAL_6523b3b4_4_k_cu_b4c9df43_1343986thrust24THRUST_300001_SM_1000_NS12placeholders2_4E:
	.zero		1
	.type		_ZN41_INTERNAL_6523b3b4_4_k_cu_b4c9df43_1343984cuda3std3__45__cpo4cendE,@object
	.size		_ZN41_INTERNAL_6523b3b4_4_k_cu_b4c9df43_1343984cuda3std3__45__cpo4cendE,(_ZN41_INTERNAL_6523b3b4_4_k_cu_b4c9df43_1343984cuda3std6ranges3__45__cpo4cendE - _ZN41_INTERNAL_6523b3b4_4_k_cu_b4c9df43_1343984cuda3std3__45__cpo4cendE)
_ZN41_INTERNAL_6523b3b4_4_k_cu_b4c9df43_1343984cuda3std3__45__cpo4cendE:
	.zero		1
	.type		_ZN41_INTERNAL_6523b3b4_4_k_cu_b4c9df43_1343984cuda3std6ranges3__45__cpo4cendE,@object
	.size		_ZN41_INTERNAL_6523b3b4_4_k_cu_b4c9df43_1343984cuda3std6ranges3__45__cpo4cendE,(_ZN41_INTERNAL_6523b3b4_4_k_cu_b4c9df43_1343984cuda3std3__420unreachable_sentinelE - _ZN41_INTERNAL_6523b3b4_4_k_cu_b4c9df43_1343984cuda3std6ranges3__45__cpo4cendE)
_ZN41_INTERNAL_6523b3b4_4_k_cu_b4c9df43_1343984cuda3std6ranges3__45__cpo4cendE:
	.zero		1
	.type		_ZN41_INTERNAL_6523b3b4_4_k_cu_b4c9df43_1343984cuda3std3__420unreachable_sentinelE,@object
	.size		_ZN41_INTERNAL_6523b3b4_4_k_cu_b4c9df43_1343984cuda3std3__420unreachable_sentinelE,(_ZN41_INTERNAL_6523b3b4_4_k_cu_b4c9df43_1343984cuda3std6ranges3__45__cpo5ssizeE - _ZN41_INTERNAL_6523b3b4_4_k_cu_b4c9df43_1343984cuda3std3__420unreachable_sentinelE)
_ZN41_INTERNAL_6523b3b4_4_k_cu_b4c9df43_1343984cuda3std3__420unreachable_sentinelE:
	.zero		1
	.type		_ZN41_INTERNAL_6523b3b4_4_k_cu_b4c9df43_1343984cuda3std6ranges3__45__cpo5ssizeE,@object
	.size		_ZN41_INTERNAL_6523b3b4_4_k_cu_b4c9df43_1343984cuda3std6ranges3__45__cpo5ssizeE,(_ZN41_INTERNAL_6523b3b4_4_k_cu_b4c9df43_1343986thrust24THRUST_300001_SM_1000_NS12placeholders2_8E - _ZN41_INTERNAL_6523b3b4_4_k_cu_b4c9df43_1343984cuda3std6ranges3__45__cpo5ssizeE)
_ZN41_INTERNAL_6523b3b4_4_k_cu_b4c9df43_1343984cuda3std6ranges3__45__cpo5ssizeE:
	.zero		1
	.type		_ZN41_INTERNAL_6523b3b4_4_k_cu_b4c9df43_1343986thrust24THRUST_300001_SM_1000_NS12placeholders2_8E,@object
	.size		_ZN41_INTERNAL_6523b3b4_4_k_cu_b4c9df43_1343986thrust24THRUST_300001_SM_1000_NS12placeholders2_8E,(_ZN41_INTERNAL_6523b3b4_4_k_cu_b4c9df43_1343984cuda3std3__45__cpo5crendE - _ZN41_INTERNAL_6523b3b4_4_k_cu_b4c9df43_1343986thrust24THRUST_300001_SM_1000_NS12placeholders2_8E)
_ZN41_INTERNAL_6523b3b4_4_k_cu_b4c9df43_1343986thrust24THRUST_300001_SM_1000_NS12placeholders2_8E:
	.zero		1
	.type		_ZN41_INTERNAL_6523b3b4_4_k_cu_b4c9df43_1343984cuda3std3__45__cpo5crendE,@object
	.size		_ZN41_INTERNAL_6523b3b4_4_k_cu_b4c9df43_1343984cuda3std3__45__cpo5crendE,(_ZN41_INTERNAL_6523b3b4_4_k_cu_b4c9df43_1343984cuda3std6ranges3__45__cpo4prevE - _ZN41_INTERNAL_6523b3b4_4_k_cu_b4c9df43_1343984cuda3std3__45__cpo5crendE)
_ZN41_INTERNAL_6523b3b4_4_k_cu_b4c9df43_1343984cuda3std3__45__cpo5crendE:
	.zero		1
	.type		_ZN41_INTERNAL_6523b3b4_4_k_cu_b4c9df43_1343984cuda3std6ranges3__45__cpo4prevE,@object
	.size		_ZN41_INTERNAL_6523b3b4_4_k_cu_b4c9df43_1343984cuda3std6ranges3__45__cpo4prevE,(_ZN41_INTERNAL_6523b3b4_4_k_cu_b4c9df43_1343984cuda3std6ranges3__45__cpo9iter_moveE - _ZN41_INTERNAL_6523b3b4_4_k_cu_b4c9df43_1343984cuda3std6ranges3__45__cpo4prevE)
_ZN41_INTERNAL_6523b3b4_4_k_cu_b4c9df43_1343984cuda3std6ranges3__45__cpo4prevE:
	.zero		1
	.type		_ZN41_INTERNAL_6523b3b4_4_k_cu_b4c9df43_1343984cuda3std6ranges3__45__cpo9iter_moveE,@object
	.size		_ZN41_INTERNAL_6523b3b4_4_k_cu_b4c9df43_1343984cuda3std6ranges3__45__cpo9iter_moveE,(_ZN41_INTERNAL_6523b3b4_4_k_cu_b4c9df43_1343986thrust24THRUST_300001_SM_1000_NS6system6detail10sequential3seqE - _ZN41_INTERNAL_6523b3b4_4_k_cu_b4c9df43_1343984cuda3std6ranges3__45__cpo9iter_moveE)
_ZN41_INTERNAL_6523b3b4_4_k_cu_b4c9df43_1343984cuda3std6ranges3__45__cpo9iter_moveE:
	.zero		1
	.type		_ZN41_INTERNAL_6523b3b4_4_k_cu_b4c9df43_1343986thrust24THRUST_300001_SM_1000_NS6system6detail10sequential3seqE,@object
	.size		_ZN41_INTERNAL_6523b3b4_4_k_cu_b4c9df43_1343986thrust24THRUST_300001_SM_1000_NS6system6detail10sequential3seqE,(.L_31 - _ZN41_INTERNAL_6523b3b4_4_k_cu_b4c9df43_1343986thrust24THRUST_300001_SM_1000_NS6system6detail10sequential3seqE)
_ZN41_INTERNAL_6523b3b4_4_k_cu_b4c9df43_1343986thrust24THRUST_300001_SM_1000_NS6system6detail10sequential3seqE:
	.zero		1
.L_31:


//--------------------- .nv.constant0._ZN3cub18CUB_300001_SM_10006detail11EmptyKernelIvEEvv --------------------------
	.section	.nv.constant0._ZN3cub18CUB_300001_SM_10006detail11EmptyKernelIvEEvv,"a",@progbits
	.sectionflags	@""
	.align	4
.nv.constant0._ZN3cub18CUB_300001_SM_10006detail11EmptyKernelIvEEvv:
	.zero		896


//--------------------- SYMBOLS --------------------------

	.type		.nv.reservedSmem.offset0,@object
	.size		.nv.reservedSmem.offset0,0x4
